//
// Generated by NVIDIA NVVM Compiler
//
// Compiler Build ID: CL-36424714
// Cuda compilation tools, release 13.0, V13.0.88
// Based on NVVM 20.0.0
//

.version 9.0
.target sm_100
.address_size 64

	// .globl	_Z4testP6DFloatPj
.global .align 4 .b8 __cudart_i2opi_f[24] = {65, 144, 67, 60, 153, 149, 98, 219, 192, 221, 52, 245, 209, 87, 39, 252, 41, 21, 68, 78, 110, 131, 249, 162};

.visible .entry _Z4testP6DFloatPj(
	.param .u64 .ptr .align 1 _Z4testP6DFloatPj_param_0,
	.param .u64 .ptr .align 1 _Z4testP6DFloatPj_param_1
)
{
	.local .align 8 .b8 	__local_depot0[80];
	.reg .b64 	%SP;
	.reg .b64 	%SPL;
	.reg .pred 	%p<9>;
	.reg .b32 	%r<54>;
	.reg .b32 	%f<33>;
	.reg .b64 	%rd<26>;
	.reg .b64 	%fd<3>;

	mov.u64 	%SPL, __local_depot0;
	cvta.local.u64 	%SP, %SPL;
	ld.param.u64 	%rd10, [_Z4testP6DFloatPj_param_0];
	ld.param.u64 	%rd11, [_Z4testP6DFloatPj_param_1];
	cvta.to.global.u64 	%rd1, %rd11;
	add.u64 	%rd2, %SPL, 0;
	atom.global.add.u32 	%r15, [%rd1], 1;
	atom.global.add.u32 	%r16, [%rd1], 1;
	atom.global.add.u32 	%r17, [%rd1], 1;
	atom.global.add.u32 	%r18, [%rd1], 1;
	atom.global.add.u32 	%r19, [%rd1], 1;
	atom.global.add.u32 	%r20, [%rd1], 1;
	atom.global.add.u32 	%r21, [%rd1], 1;
	atom.global.add.u32 	%r22, [%rd1], 1;
	mov.f32 	%f7, 0f00000000;
	mul.rn.f32 	%f8, %f7, %f7;
	fma.rn.f32 	%f9, %f8, 0f00000000, 0f00000000;
	fma.rn.f32 	%f10, %f8, 0fB94D4153, 0f3C0885E4;
	fma.rn.f32 	%f11, %f10, %f8, 0fBE2AAAA8;
	fma.rn.f32 	%f1, %f11, %f9, 0f00000000;
	atom.global.add.u32 	%r23, [%rd1], 1;
	mul.f32 	%f12, %f1, 0f3F22F983;
	cvt.rni.s32.f32 	%r53, %f12;
	cvt.rn.f32.s32 	%f13, %r53;
	fma.rn.f32 	%f14, %f13, 0fBFC90FDA, %f1;
	fma.rn.f32 	%f15, %f13, 0fB3A22168, %f14;
	fma.rn.f32 	%f32, %f13, 0fA7C234C5, %f15;
	abs.f32 	%f3, %f1;
	setp.ltu.f32 	%p1, %f3, 0f47CE4780;
	@%p1 bra 	$L__BB0_8;
	setp.neu.f32 	%p2, %f3, 0f7F800000;
	@%p2 bra 	$L__BB0_3;
	mov.f32 	%f18, 0f00000000;
	mul.rn.f32 	%f32, %f1, %f18;
	mov.b32 	%r53, 0;
	bra.uni 	$L__BB0_8;
$L__BB0_3:
	mov.b32 	%r2, %f1;
	shl.b32 	%r25, %r2, 8;
	or.b32  	%r3, %r25, -2147483648;
	mov.b64 	%rd25, 0;
	mov.b32 	%r50, 0;
	mov.u64 	%rd23, __cudart_i2opi_f;
	mov.u64 	%rd24, %rd2;
$L__BB0_4:
	.pragma "nounroll";
	ld.global.nc.u32 	%r26, [%rd23];
	mad.wide.u32 	%rd15, %r26, %r3, %rd25;
	shr.u64 	%rd25, %rd15, 32;
	st.local.u32 	[%rd24], %rd15;
	add.s32 	%r50, %r50, 1;
	add.s64 	%rd24, %rd24, 4;
	add.s64 	%rd23, %rd23, 4;
	setp.ne.s32 	%p3, %r50, 6;
	@%p3 bra 	$L__BB0_4;
	shr.u32 	%r27, %r2, 23;
	st.local.u32 	[%rd2+24], %rd25;
	and.b32  	%r6, %r27, 31;
	and.b32  	%r28, %r27, 224;
	add.s32 	%r29, %r28, -128;
	shr.u32 	%r30, %r29, 5;
	mul.wide.u32 	%rd16, %r30, 4;
	sub.s64 	%rd9, %rd2, %rd16;
	ld.local.u32 	%r51, [%rd9+24];
	ld.local.u32 	%r52, [%rd9+20];
	setp.eq.s32 	%p4, %r6, 0;
	@%p4 bra 	$L__BB0_7;
	shf.l.wrap.b32 	%r51, %r52, %r51, %r6;
	ld.local.u32 	%r31, [%rd9+16];
	shf.l.wrap.b32 	%r52, %r31, %r52, %r6;
$L__BB0_7:
	shr.u32 	%r32, %r51, 30;
	shf.l.wrap.b32 	%r33, %r52, %r51, 2;
	shl.b32 	%r34, %r52, 2;
	shr.u32 	%r35, %r33, 31;
	add.s32 	%r36, %r35, %r32;
	neg.s32 	%r37, %r36;
	setp.lt.s32 	%p5, %r2, 0;
	selp.b32 	%r53, %r37, %r36, %p5;
	xor.b32  	%r38, %r33, %r2;
	shr.s32 	%r39, %r33, 31;
	xor.b32  	%r40, %r39, %r33;
	xor.b32  	%r41, %r39, %r34;
	cvt.u64.u32 	%rd17, %r40;
	shl.b64 	%rd18, %rd17, 32;
	cvt.u64.u32 	%rd19, %r41;
	or.b64  	%rd20, %rd18, %rd19;
	cvt.rn.f64.s64 	%fd1, %rd20;
	mul.f64 	%fd2, %fd1, 0d3BF921FB54442D19;
	cvt.rn.f32.f64 	%f16, %fd2;
	neg.f32 	%f17, %f16;
	setp.lt.s32 	%p6, %r38, 0;
	selp.f32 	%f32, %f17, %f16, %p6;
$L__BB0_8:
	cvta.to.global.u64 	%rd21, %rd10;
	add.s32 	%r43, %r53, 1;
	mul.rn.f32 	%f19, %f32, %f32;
	and.b32  	%r44, %r53, 1;
	setp.eq.b32 	%p7, %r44, 1;
	selp.f32 	%f20, %f32, 0f3F800000, %p7;
	fma.rn.f32 	%f21, %f19, %f20, 0f00000000;
	fma.rn.f32 	%f22, %f19, 0f37CBAC00, 0fBAB607ED;
	selp.f32 	%f23, 0fB94D4153, %f22, %p7;
	selp.f32 	%f24, 0f3C0885E4, 0f3D2AAABB, %p7;
	fma.rn.f32 	%f25, %f23, %f19, %f24;
	selp.f32 	%f26, 0fBE2AAAA8, 0fBEFFFFFF, %p7;
	fma.rn.f32 	%f27, %f25, %f19, %f26;
	fma.rn.f32 	%f28, %f27, %f21, %f20;
	and.b32  	%r45, %r43, 2;
	setp.eq.s32 	%p8, %r45, 0;
	mov.f32 	%f29, 0f00000000;
	sub.f32 	%f30, %f29, %f28;
	selp.f32 	%f31, %f28, %f30, %p8;
	atom.global.add.u32 	%r46, [%rd1], 1;
	mov.b32 	%r47, %f31;
	st.global.v2.u32 	[%rd21], {%r47, %r46};
	st.global.u64 	[%rd21+8], %rd11;
	mov.b32 	%r48, 7;
	st.global.u32 	[%rd21+16], %r48;
	add.u64 	%rd22, %SP, 32;
	st.global.u64 	[%rd21+24], %rd22;
	mov.b32 	%r49, 1;
	st.global.u32 	[%rd21+40], %r49;
	ret;

}


// ===== COMPILED SASS (sm_100) =====

	.target	sm_100

	.elftype	@"ET_EXEC"


//--------------------- .note.nv.tkinfo           --------------------------
	.section	.note.nv.tkinfo,"",@"SHT_NOTE"
	.sectionflags	@"SHF_NOTE_NV_TKINFO"
	.tkinfo
        /*0018*/ 	.word	0x00000002
        /*0030*/ 	.string	""
        /*0030*/ 	.string	"ptxas"
        /*0030*/ 	.string	"Cuda compilation tools, release 13.0, V13.0.88"
        /*0030*/ 	.string	"Build cuda_13.0.r13.0/compiler.36424714_0"
        /*0030*/ 	.string	"-arch sm_100 -m 64 "



//--------------------- .note.nv.cuinfo           --------------------------
	.section	.note.nv.cuinfo,"",@"SHT_NOTE"
	.sectionflags	@"SHF_NOTE_NV_CUINFO"
        /*0018*/ 	.short	0x0002
        /*001a*/ 	.short	0x0064
        /*001c*/ 	.short	0x0082
	.zero		2


//--------------------- .nv.info                  --------------------------
	.section	.nv.info,"",@"SHT_CUDA_INFO"
	.align	4


	//----- nvinfo : EIATTR_REGCOUNT
	.align		4
        /*0000*/ 	.byte	0x04, 0x2f
        /*0002*/ 	.short	(.L_2 - .L_1)
	.align		4
.L_1:
        /*0004*/ 	.word	index@(_Z4testP6DFloatPj)
        /*0008*/ 	.word	0x00000014


	//----- nvinfo : EIATTR_FRAME_SIZE
	.align		4
.L_2:
        /*000c*/ 	.byte	0x04, 0x11
        /*000e*/ 	.short	(.L_4 - .L_3)
	.align		4
.L_3:
        /*0010*/ 	.word	index@(_Z4testP6DFloatPj)
        /*0014*/ 	.word	0x00000050


	//----- nvinfo : EIATTR_MIN_STACK_SIZE
	.align		4
.L_4:
        /*0018*/ 	.byte	0x04, 0x12
        /*001a*/ 	.short	(.L_6 - .L_5)
	.align		4
.L_5:
        /*001c*/ 	.word	index@(_Z4testP6DFloatPj)
        /*0020*/ 	.word	0x00000050
.L_6:


//--------------------- .nv.compat                --------------------------
	.section	.nv.compat,"",@"SHT_CUDA_COMPAT_INFO"
	.align	4
        /*0000*/ 	.byte	0x02, 0x09, 0x00, 0x00, 0x02, 0x02, 0x01, 0x00, 0x02, 0x05, 0x05, 0x00, 0x03, 0x07, 0x01, 0x01
        /*0010*/ 	.byte	0x02, 0x03, 0x00, 0x00, 0x02, 0x06, 0x01, 0x00, 0x04, 0x0b, 0x08, 0x00, 0x01, 0x00, 0x00, 0x00
        /*0020*/ 	.byte	0x00, 0x00, 0x00, 0x00


//--------------------- .nv.info._Z4testP6DFloatPj --------------------------
	.section	.nv.info._Z4testP6DFloatPj,"",@"SHT_CUDA_INFO"
	.sectionflags	@""
	.align	4


	//----- nvinfo : EIATTR_CUDA_API_VERSION
	.align		4
        /*0000*/ 	.byte	0x04, 0x37
        /*0002*/ 	.short	(.L_8 - .L_7)
.L_7:
        /*0004*/ 	.word	0x00000082


	//----- nvinfo : EIATTR_KPARAM_INFO
	.align		4
.L_8:
        /*0008*/ 	.byte	0x04, 0x17
        /*000a*/ 	.short	(.L_10 - .L_9)
.L_9:
        /*000c*/ 	.word	0x00000000
        /*0010*/ 	.short	0x0001
        /*0012*/ 	.short	0x0008
        /*0014*/ 	.byte	0x00, 0xf5, 0x21, 0x00


	//----- nvinfo : EIATTR_KPARAM_INFO
	.align		4
.L_10:
        /*0018*/ 	.byte	0x04, 0x17
        /*001a*/ 	.short	(.L_12 - .L_11)
.L_11:
        /*001c*/ 	.word	0x00000000
        /*0020*/ 	.short	0x0000
        /*0022*/ 	.short	0x0000
        /*0024*/ 	.byte	0x00, 0xf5, 0x21, 0x00


	//----- nvinfo : EIATTR_SPARSE_MMA_MASK
	.align		4
.L_12:
        /*0028*/ 	.byte	0x03, 0x50
        /*002a*/ 	.short	0x0000


	//----- nvinfo : EIATTR_MAXREG_COUNT
	.align		4
        /*002c*/ 	.byte	0x03, 0x1b
        /*002e*/ 	.short	0x00ff


	//----- nvinfo : EIATTR_MERCURY_ISA_VERSION
	.align		4
        /*0030*/ 	.byte	0x03, 0x5f
        /*0032*/ 	.short	0x0101


	//----- nvinfo : EIATTR_INT_WARP_WIDE_INSTR_OFFSETS
	.align		4
        /*0034*/ 	.byte	0x04, 0x31
        /*0036*/ 	.short	(.L_14 - .L_13)


	//   ....[0]....
.L_13:
        /*0038*/ 	.word	0x00000040


	//   ....[1]....
        /*003c*/ 	.word	0x00000580


	//   ....[2]....
        /*0040*/ 	.word	0x000007a0


	//----- nvinfo : EIATTR_VRC_CTA_INIT_COUNT
	.align		4
.L_14:
        /*0044*/ 	.byte	0x02, 0x4a
	.zero		1
	.zero		1


	//----- nvinfo : EIATTR_EXIT_INSTR_OFFSETS
	.align		4
        /*0048*/ 	.byte	0x04, 0x1c
        /*004a*/ 	.short	(.L_16 - .L_15)


	//   ....[0]....
.L_15:
        /*004c*/ 	.word	0x000007f0


	//----- nvinfo : EIATTR_CBANK_PARAM_SIZE
	.align		4
.L_16:
        /*0050*/ 	.byte	0x03, 0x19
        /*0052*/ 	.short	0x0010


	//----- nvinfo : EIATTR_PARAM_CBANK
	.align		4
        /*0054*/ 	.byte	0x04, 0x0a
        /*0056*/ 	.short	(.L_18 - .L_17)
	.align		4
.L_17:
        /*0058*/ 	.word	index@(.nv.constant0._Z4testP6DFloatPj)
        /*005c*/ 	.short	0x0380
        /*005e*/ 	.short	0x0010


	//----- nvinfo : EIATTR_SW_WAR
	.align		4
.L_18:
        /*0060*/ 	.byte	0x04, 0x36
        /*0062*/ 	.short	(.L_20 - .L_19)
.L_19:
        /*0064*/ 	.word	0x00000008
.L_20:


//--------------------- .nv.callgraph             --------------------------
	.section	.nv.callgraph,"",@"SHT_CUDA_CALLGRAPH"
	.align	4
	.sectionentsize	8
	.align		4
        /*0000*/ 	.word	0x00000000
	.align		4
        /*0004*/ 	.word	0xffffffff
	.align		4
        /*0008*/ 	.word	0x00000000
	.align		4
        /*000c*/ 	.word	0xfffffffe
	.align		4
        /*0010*/ 	.word	0x00000000
	.align		4
        /*0014*/ 	.word	0xfffffffd
	.align		4
        /*0018*/ 	.word	0x00000000
	.align		4
        /*001c*/ 	.word	0xfffffffc


//--------------------- .nv.constant4             --------------------------
	.section	.nv.constant4,"a",@progbits
	.align	8
	.align		8
.nv.constant4:
        /*0000*/ 	.dword	__cudart_i2opi_f


//--------------------- .text._Z4testP6DFloatPj   --------------------------
	.section	.text._Z4testP6DFloatPj,"ax",@progbits
	.align	128
        .global         _Z4testP6DFloatPj
        .type           _Z4testP6DFloatPj,@function
        .size           _Z4testP6DFloatPj,(.L_x_3 - _Z4testP6DFloatPj)
        .other          _Z4testP6DFloatPj,@"STO_CUDA_ENTRY STV_DEFAULT"
_Z4testP6DFloatPj:
.text._Z4testP6DFloatPj:
[----:B------:R-:W0:Y:S01]  /*0000*/  LDC R1, c[0x0][0x37c] ;  /* 0x0000df00ff017b82 */ /* 0x000e220000000800 */
[----:B------:R-:W1:Y:S01]  /*0010*/  S2R R7, SR_LANEID ;  /* 0x0000000000077919 */ /* 0x000e620000000000 */
[----:B------:R-:W-:-:S06]  /*0020*/  IMAD.MOV.U32 R2, RZ, RZ, 0x394d4153 ;  /* 0x394d4153ff027424 */ /* 0x000fcc00078e00ff */
[----:B------:R-:W2:Y:S01]  /*0030*/  LDC.64 R8, c[0x0][0x388] ;  /* 0x0000e200ff087b82 */ /* 0x000ea20000000a00 */
[----:B------:R-:W-:Y:S01]  /*0040*/  VOTEU.ANY UR4, UPT, PT ;  /* 0x0000000000047886 */ /* 0x000fe200038e0100 */
[----:B------:R-:W2:Y:S01]  /*0050*/  LDCU.64 UR6, c[0x0][0x358] ;  /* 0x00006b00ff0677ac */ /* 0x000ea20008000a00 */
[----:B------:R-:W-:Y:S01]  /*0060*/  FFMA R2, RZ, -R2, 0.0083327032625675201416 ;  /* 0x3c0885e4ff027423 */ /* 0x000fe20000000802 */
[----:B------:R-:W-:Y:S01]  /*0070*/  FFMA R0, RZ, RZ, RZ ;  /* 0x000000ffff007223 */ /* 0x000fe200000000ff */
[----:B------:R-:W2:Y:S01]  /*0080*/  POPC R3, UR4 ;  /* 0x0000000400037d09 */ /* 0x000ea20008000000 */
[----:B------:R-:W-:Y:S01]  /*0090*/  UFLO.U32 UR5, UR4 ;  /* 0x00000004000572bd */ /* 0x000fe200080e0000 */
[----:B------:R-:W-:Y:S01]  /*00a0*/  FFMA R11, RZ, R2, -0.16666662693023681641 ;  /* 0xbe2aaaa8ff0b7423 */ /* 0x000fe20000000002 */
[----:B0-----:R-:W-:-:S03]  /*00b0*/  VIADD R1, R1, 0xffffffb0 ;  /* 0xffffffb001017836 */ /* 0x001fc60000000000 */
[----:B------:R-:W-:-:S04]  /*00c0*/  FFMA R11, R0, R11, RZ ;  /* 0x0000000b000b7223 */ /* 0x000fc800000000ff */
[----:B------:R-:W-:-:S06]  /*00d0*/  FMUL R2, R11, 0.63661974668502807617 ;  /* 0x3f22f9830b027820 */ /* 0x000fcc0000400000 */
[----:B------:R-:W0:Y:S01]  /*00e0*/  F2I.NTZ R2, R2 ;  /* 0x0000000200027305 */ /* 0x000e220000203100 */
[----:B-1----:R-:W-:Y:S01]  /*00f0*/  ISETP.EQ.U32.AND P0, PT, R7, UR5, PT ;  /* 0x0000000507007c0c */ /* 0x002fe2000bf02070 */
[----:B------:R-:W1:-:S12]  /*0100*/  LDC R0, c[0x0][0x2f8] ;  /* 0x0000be00ff007b82 */ /* 0x000e580000000800 */
[----:B--2---:R-:W-:Y:S04]  /*0110*/  @P0 REDG.E.ADD.STRONG.GPU desc[UR6][R8.64], R3 ;  /* 0x000000030800098e */ /* 0x004fe8000c12e106 */
[----:B------:R-:W-:Y:S04]  /*0120*/  @P0 REDG.E.ADD.STRONG.GPU desc[UR6][R8.64], R3 ;  /* 0x000000030800098e */ /* 0x000fe8000c12e106 */
[----:B------:R-:W-:Y:S04]  /*0130*/  @P0 REDG.E.ADD.STRONG.GPU desc[UR6][R8.64], R3 ;  /* 0x000000030800098e */ /* 0x000fe8000c12e106 */
[----:B------:R-:W-:Y:S04]  /*0140*/  @P0 REDG.E.ADD.STRONG.GPU desc[UR6][R8.64], R3 ;  /* 0x000000030800098e */ /* 0x000fe8000c12e106 */
[----:B------:R-:W-:Y:S04]  /*0150*/  @P0 REDG.E.ADD.STRONG.GPU desc[UR6][R8.64], R3 ;  /* 0x000000030800098e */ /* 0x000fe8000c12e106 */
[----:B------:R-:W-:Y:S04]  /*0160*/  @P0 REDG.E.ADD.STRONG.GPU desc[UR6][R8.64], R3 ;  /* 0x000000030800098e */ /* 0x000fe8000c12e106 */
[----:B------:R-:W-:Y:S04]  /*0170*/  @P0 REDG.E.ADD.STRONG.GPU desc[UR6][R8.64], R3 ;  /* 0x000000030800098e */ /* 0x000fe8000c12e106 */
[----:B------:R-:W-:Y:S01]  /*0180*/  @P0 REDG.E.ADD.STRONG.GPU desc[UR6][R8.64], R3 ;  /* 0x000000030800098e */ /* 0x000fe2000c12e106 */
[----:B0-----:R-:W-:-:S03]  /*0190*/  I2FP.F32.S32 R4, R2 ;  /* 0x0000000200047245 */ /* 0x001fc60000201400 */
[----:B------:R0:W-:Y:S01]  /*01a0*/  @P0 REDG.E.ADD.STRONG.GPU desc[UR6][R8.64], R3 ;  /* 0x000000030800098e */ /* 0x0001e2000c12e106 */
[----:B------:R-:W-:Y:S01]  /*01b0*/  FSETP.GE.AND P0, PT, |R11|, 105615, PT ;  /* 0x47ce47800b00780b */ /* 0x000fe20003f06200 */
[----:B------:R-:W2:Y:S01]  /*01c0*/  LDCU UR5, c[0x0][0x2fc] ;  /* 0x00005f80ff0577ac */ /* 0x000ea20008000800 */
[----:B0-----:R-:W-:-:S04]  /*01d0*/  FFMA R3, R4, -1.5707962512969970703, R11 ;  /* 0xbfc90fda04037823 */ /* 0x001fc8000000000b */
[----:B------:R-:W-:-:S04]  /*01e0*/  FFMA R3, R4, -7.5497894158615963534e-08, R3 ;  /* 0xb3a2216804037823 */ /* 0x000fc80000000003 */
[----:B------:R-:W-:-:S03]  /*01f0*/  FFMA R3, R4, -5.3903029534742383927e-15, R3 ;  /* 0xa7c234c504037823 */ /* 0x000fc60000000003 */
[----:B-12---:R-:W-:Y:S05]  /*0200*/  @!P0 BRA `(.L_x_0) ;  /* 0x0000000000dc8947 */ /* 0x006fea0003800000 */
[----:B------:R-:W-:-:S13]  /*0210*/  FSETP.NEU.AND P0, PT, |R11|, +INF , PT ;  /* 0x7f8000000b00780b */ /* 0x000fda0003f0d200 */
[----:B------:R-:W-:Y:S01]  /*0220*/  @!P0 FMUL R3, RZ, R11 ;  /* 0x0000000bff038220 */ /* 0x000fe20000400000 */
[----:B------:R-:W-:Y:S01]  /*0230*/  @!P0 IMAD.MOV.U32 R2, RZ, RZ, RZ ;  /* 0x000000ffff028224 */ /* 0x000fe200078e00ff */
[----:B------:R-:W-:Y:S06]  /*0240*/  @!P0 BRA `(.L_x_0) ;  /* 0x0000000000cc8947 */ /* 0x000fec0003800000 */
[----:B------:R-:W-:Y:S02]  /*0250*/  IMAD.SHL.U32 R3, R11, 0x100, RZ ;  /* 0x000001000b037824 */ /* 0x000fe400078e00ff */
[----:B------:R-:W-:Y:S02]  /*0260*/  HFMA2 R17, -RZ, RZ, 0, 0 ;  /* 0x00000000ff117431 */ /* 0x000fe400000001ff */
[----:B------:R-:W-:Y:S01]  /*0270*/  IMAD.MOV.U32 R6, RZ, RZ, RZ ;  /* 0x000000ffff067224 */ /* 0x000fe200078e00ff */
[----:B------:R-:W0:Y:S01]  /*0280*/  LDCU.64 UR8, c[0x4][URZ] ;  /* 0x01000000ff0877ac */ /* 0x000e220008000a00 */
[----:B------:R-:W-:Y:S01]  /*0290*/  IMAD.MOV.U32 R2, RZ, RZ, R1 ;  /* 0x000000ffff027224 */ /* 0x000fe200078e0001 */
[----:B------:R-:W-:Y:S01]  /*02a0*/  LOP3.LUT R3, R3, 0x80000000, RZ, 0xfc, !PT ;  /* 0x8000000003037812 */ /* 0x000fe200078efcff */
[----:B------:R-:W-:-:S06]  /*02b0*/  UMOV UR4, URZ ;  /* 0x000000ff00047c82 */ /* 0x000fcc0008000000 */
.L_x_1:
[----:B0-----:R-:W-:Y:S02]  /*02c0*/  IMAD.U32 R12, RZ, RZ, UR8 ;  /* 0x00000008ff0c7e24 */ /* 0x001fe4000f8e00ff */
[----:B------:R-:W-:-:S05]  /*02d0*/  IMAD.U32 R13, RZ, RZ, UR9 ;  /* 0x00000009ff0d7e24 */ /* 0x000fca000f8e00ff */
[----:B------:R-:W2:Y:S01]  /*02e0*/  LDG.E.CONSTANT R4, desc[UR6][R12.64] ;  /* 0x000000060c047981 */ /* 0x000ea2000c1e9900 */
[----:B------:R-:W-:Y:S02]  /*02f0*/  UIADD3 UR8, UP0, UPT, UR8, 0x4, URZ ;  /* 0x0000000408087890 */ /* 0x000fe4000ff1e0ff */
[----:B------:R-:W-:Y:S02]  /*0300*/  UIADD3 UR4, UPT, UPT, UR4, 0x1, URZ ;  /* 0x0000000104047890 */ /* 0x000fe4000fffe0ff */
[----:B------:R-:W-:Y:S02]  /*0310*/  UIADD3.X UR9, UPT, UPT, URZ, UR9, URZ, UP0, !UPT ;  /* 0x00000009ff097290 */ /* 0x000fe400087fe4ff */
[----:B------:R-:W-:Y:S01]  /*0320*/  UISETP.NE.AND UP0, UPT, UR4, 0x6, UPT ;  /* 0x000000060400788c */ /* 0x000fe2000bf05270 */
[----:B--2---:R-:W-:-:S03]  /*0330*/  IMAD.WIDE.U32 R4, R4, R3, RZ ;  /* 0x0000000304047225 */ /* 0x004fc600078e00ff */
[----:B------:R-:W-:-:S05]  /*0340*/  IADD3 R15, P0, PT, R4, R6, RZ ;  /* 0x00000006040f7210 */ /* 0x000fca0007f1e0ff */
[----:B------:R0:W-:Y:S01]  /*0350*/  STL [R2], R15 ;  /* 0x0000000f02007387 */ /* 0x0001e20000100800 */
[----:B------:R-:W-:Y:S01]  /*0360*/  IMAD.X R6, R5, 0x1, R17, P0 ;  /* 0x0000000105067824 */ /* 0x000fe200000e0611 */
[----:B0-----:R-:W-:Y:S01]  /*0370*/  IADD3 R2, PT, PT, R2, 0x4, RZ ;  /* 0x0000000402027810 */ /* 0x001fe20007ffe0ff */
[----:B------:R-:W-:Y:S06]  /*0380*/  BRA.U UP0, `(.L_x_1) ;  /* 0xfffffffd00cc7547 */ /* 0x000fec000b83ffff */
[----:B------:R-:W-:Y:S01]  /*0390*/  SHF.R.U32.HI R10, RZ, 0x17, R11 ;  /* 0x00000017ff0a7819 */ /* 0x000fe2000001160b */
[----:B------:R0:W-:Y:S03]  /*03a0*/  STL [R1+0x18], R6 ;  /* 0x0000180601007387 */ /* 0x0001e60000100800 */
[C---:B------:R-:W-:Y:S02]  /*03b0*/  LOP3.LUT R2, R10.reuse, 0xe0, RZ, 0xc0, !PT ;  /* 0x000000e00a027812 */ /* 0x040fe400078ec0ff */
[----:B------:R-:W-:-:S03]  /*03c0*/  LOP3.LUT P0, RZ, R10, 0x1f, RZ, 0xc0, !PT ;  /* 0x0000001f0aff7812 */ /* 0x000fc6000780c0ff */
[----:B------:R-:W-:-:S05]  /*03d0*/  VIADD R2, R2, 0xffffff80 ;  /* 0xffffff8002027836 */ /* 0x000fca0000000000 */
[----:B------:R-:W-:-:S05]  /*03e0*/  SHF.R.U32.HI R2, RZ, 0x5, R2 ;  /* 0x00000005ff027819 */ /* 0x000fca0000011602 */
[----:B------:R-:W-:-:S05]  /*03f0*/  IMAD R12, R2, -0x4, R1 ;  /* 0xfffffffc020c7824 */ /* 0x000fca00078e0201 */
[----:B------:R-:W2:Y:S04]  /*0400*/  LDL R3, [R12+0x18] ;  /* 0x000018000c037983 */ /* 0x000ea80000100800 */
[----:B------:R-:W2:Y:S04]  /*0410*/  LDL R4, [R12+0x14] ;  /* 0x000014000c047983 */ /* 0x000ea80000100800 */
[----:B------:R-:W3:Y:S01]  /*0420*/  @P0 LDL R5, [R12+0x10] ;  /* 0x000010000c050983 */ /* 0x000ee20000100800 */
[----:B------:R-:W-:Y:S01]  /*0430*/  LOP3.LUT R2, R10, 0x1f, RZ, 0xc0, !PT ;  /* 0x0000001f0a027812 */ /* 0x000fe200078ec0ff */
[----:B------:R-:W-:Y:S01]  /*0440*/  UMOV UR8, 0x54442d19 ;  /* 0x54442d1900087882 */ /* 0x000fe20000000000 */
[----:B------:R-:W-:-:S02]  /*0450*/  UMOV UR9, 0x3bf921fb ;  /* 0x3bf921fb00097882 */ /* 0x000fc40000000000 */
[-C--:B--2---:R-:W-:Y:S02]  /*0460*/  @P0 SHF.L.W.U32.HI R3, R4, R2.reuse, R3 ;  /* 0x0000000204030219 */ /* 0x084fe40000010e03 */
[----:B---3--:R-:W-:Y:S02]  /*0470*/  @P0 SHF.L.W.U32.HI R4, R5, R2, R4 ;  /* 0x0000000205040219 */ /* 0x008fe40000010e04 */
[----:B------:R-:W-:Y:S02]  /*0480*/  ISETP.GE.AND P0, PT, R11, RZ, PT ;  /* 0x000000ff0b00720c */ /* 0x000fe40003f06270 */
[C-C-:B------:R-:W-:Y:S01]  /*0490*/  SHF.L.W.U32.HI R2, R4.reuse, 0x2, R3.reuse ;  /* 0x0000000204027819 */ /* 0x140fe20000010e03 */
[----:B------:R-:W-:Y:S01]  /*04a0*/  IMAD.SHL.U32 R4, R4, 0x4, RZ ;  /* 0x0000000404047824 */ /* 0x000fe200078e00ff */
[----:B------:R-:W-:Y:S02]  /*04b0*/  SHF.R.U32.HI R3, RZ, 0x1e, R3 ;  /* 0x0000001eff037819 */ /* 0x000fe40000011603 */
[----:B------:R-:W-:-:S02]  /*04c0*/  SHF.R.S32.HI R5, RZ, 0x1f, R2 ;  /* 0x0000001fff057819 */ /* 0x000fc40000011402 */
[C---:B------:R-:W-:Y:S02]  /*04d0*/  LOP3.LUT R11, R2.reuse, R11, RZ, 0x3c, !PT ;  /* 0x0000000b020b7212 */ /* 0x040fe400078e3cff */
[C---:B------:R-:W-:Y:S02]  /*04e0*/  LOP3.LUT R4, R5.reuse, R4, RZ, 0x3c, !PT ;  /* 0x0000000405047212 */ /* 0x040fe400078e3cff */
[----:B------:R-:W-:Y:S02]  /*04f0*/  LOP3.LUT R5, R5, R2, RZ, 0x3c, !PT ;  /* 0x0000000205057212 */ /* 0x000fe400078e3cff */
[----:B------:R-:W-:Y:S02]  /*0500*/  LEA.HI R2, R2, R3, RZ, 0x1 ;  /* 0x0000000302027211 */ /* 0x000fe400078f08ff */
[----:B------:R-:W-:Y:S02]  /*0510*/  ISETP.GE.AND P1, PT, R11, RZ, PT ;  /* 0x000000ff0b00720c */ /* 0x000fe40003f26270 */
[----:B------:R-:W1:Y:S01]  /*0520*/  I2F.F64.S64 R4, R4 ;  /* 0x0000000400047312 */ /* 0x000e620000301c00 */
[----:B------:R-:W-:-:S04]  /*0530*/  IMAD.MOV R3, RZ, RZ, -R2 ;  /* 0x000000ffff037224 */ /* 0x000fc800078e0a02 */
[----:B------:R-:W-:Y:S01]  /*0540*/  @!P0 IMAD.MOV.U32 R2, RZ, RZ, R3 ;  /* 0x000000ffff028224 */ /* 0x000fe200078e0003 */
[----:B-1----:R-:W-:-:S10]  /*0550*/  DMUL R12, R4, UR8 ;  /* 0x00000008040c7c28 */ /* 0x002fd40008000000 */
[----:B------:R-:W1:Y:S02]  /*0560*/  F2F.F32.F64 R12, R12 ;  /* 0x0000000c000c7310 */ /* 0x000e640000301000 */
[----:B01----:R-:W-:-:S07]  /*0570*/  FSEL R3, -R12, R12, !P1 ;  /* 0x0000000c0c037208 */ /* 0x003fce0004800100 */
.L_x_0:
[----:B------:R-:W-:Y:S02]  /*0580*/  VOTEU.ANY UR4, UPT, PT ;  /* 0x0000000000047886 */ /* 0x000fe400038e0100 */
[----:B------:R-:W0:Y:S08]  /*0590*/  FLO.U32 R14, UR4 ;  /* 0x00000004000e7d00 */ /* 0x000e3000080e0000 */
[----:B------:R-:W1:Y:S01]  /*05a0*/  POPC R13, UR4 ;  /* 0x00000004000d7d09 */ /* 0x000e620008000000 */
[----:B0-----:R-:W-:-:S13]  /*05b0*/  ISETP.EQ.U32.AND P0, PT, R14, R7, PT ;  /* 0x000000070e00720c */ /* 0x001fda0003f02070 */
[----:B-1----:R0:W2:Y:S01]  /*05c0*/  @P0 ATOMG.E.ADD.STRONG.GPU PT, R13, desc[UR6][R8.64], R13 ;  /* 0x8000000d080d09a8 */ /* 0x0020a200081ef106 */
[----:B------:R-:W-:Y:S01]  /*05d0*/  MOV R6, 0x37cbac00 ;  /* 0x37cbac0000067802 */ /* 0x000fe20000000f00 */
[----:B------:R-:W-:Y:S01]  /*05e0*/  FMUL R11, R3, R3 ;  /* 0x00000003030b7220 */ /* 0x000fe20000400000 */
[----:B------:R-:W-:Y:S01]  /*05f0*/  LOP3.LUT R4, R2, 0x1, RZ, 0xc0, !PT ;  /* 0x0000000102047812 */ /* 0x000fe200078ec0ff */
[----:B------:R-:W1:Y:S01]  /*0600*/  S2R R7, SR_LTMASK ;  /* 0x0000000000077919 */ /* 0x000e620000003900 */
[----:B------:R-:W-:Y:S02]  /*0610*/  IMAD.MOV.U32 R12, RZ, RZ, 0x3c0885e4 ;  /* 0x3c0885e4ff0c7424 */ /* 0x000fe400078e00ff */
[----:B------:R-:W-:Y:S01]  /*0620*/  FFMA R6, R11, R6, -0.0013887860113754868507 ;  /* 0xbab607ed0b067423 */ /* 0x000fe20000000006 */
[----:B------:R-:W-:Y:S02]  /*0630*/  ISETP.NE.U32.AND P0, PT, R4, 0x1, PT ;  /* 0x000000010400780c */ /* 0x000fe40003f05070 */
[----:B------:R-:W3:Y:S02]  /*0640*/  LDC.64 R4, c[0x0][0x380] ;  /* 0x0000e000ff047b82 */ /* 0x000ee40000000a00 */
[----:B------:R-:W-:Y:S01]  /*0650*/  FSEL R10, R6, -0.00019574658654164522886, P0 ;  /* 0xb94d4153060a7808 */ /* 0x000fe20000000000 */
[----:B0-----:R-:W-:Y:S01]  /*0660*/  IMAD.MOV.U32 R9, RZ, RZ, 0x3e2aaaa8 ;  /* 0x3e2aaaa8ff097424 */ /* 0x001fe200078e00ff */
[----:B------:R-:W-:Y:S01]  /*0670*/  FSEL R12, R12, 0.041666727513074874878, !P0 ;  /* 0x3d2aaabb0c0c7808 */ /* 0x000fe20004000000 */
[----:B------:R-:W-:Y:S01]  /*0680*/  VIADD R8, R2, 0x1 ;  /* 0x0000000102087836 */ /* 0x000fe20000000000 */
[----:B------:R-:W-:-:S03]  /*0690*/  FSEL R2, R3, 1, !P0 ;  /* 0x3f80000003027808 */ /* 0x000fc60004000000 */
[----:B------:R-:W-:Y:S01]  /*06a0*/  FFMA R10, R11, R10, R12 ;  /* 0x0000000a0b0a7223 */ /* 0x000fe2000000000c */
[----:B------:R-:W-:Y:S02]  /*06b0*/  FSEL R12, -R9, -0.4999999701976776123, !P0 ;  /* 0xbeffffff090c7808 */ /* 0x000fe40004000100 */
[----:B------:R-:W-:Y:S02]  /*06c0*/  LOP3.LUT P0, RZ, R8, 0x2, RZ, 0xc0, !PT ;  /* 0x0000000208ff7812 */ /* 0x000fe4000780c0ff */
[----:B------:R-:W-:Y:S01]  /*06d0*/  IADD3 R8, P1, P2, R1, 0x20, R0 ;  /* 0x0000002001087810 */ /* 0x000fe20007a3e000 */
[C---:B------:R-:W-:Y:S01]  /*06e0*/  FFMA R10, R11.reuse, R10, R12 ;  /* 0x0000000a0b0a7223 */ /* 0x040fe2000000000c */
[----:B------:R-:W-:Y:S02]  /*06f0*/  FFMA R11, R11, R2, RZ ;  /* 0x000000020b0b7223 */ /* 0x000fe400000000ff */
[----:B------:R-:W-:Y:S02]  /*0700*/  IADD3.X R9, PT, PT, RZ, UR5, RZ, P1, P2 ;  /* 0x00000005ff097c10 */ /* 0x000fe40008fe44ff */
[----:B------:R-:W-:Y:S01]  /*0710*/  FFMA R2, R11, R10, R2 ;  /* 0x0000000a0b027223 */ /* 0x000fe20000000002 */
[----:B------:R-:W-:-:S02]  /*0720*/  IMAD.MOV.U32 R11, RZ, RZ, 0x7 ;  /* 0x00000007ff0b7424 */ /* 0x000fc400078e00ff */
[----:B---3--:R-:W-:Y:S02]  /*0730*/  STG.E.64 desc[UR6][R4.64+0x18], R8 ;  /* 0x0000180804007986 */ /* 0x008fe4000c101b06 */
[----:B------:R-:W-:Y:S01]  /*0740*/  @P0 FADD R2, RZ, -R2 ;  /* 0x80000002ff020221 */ /* 0x000fe20000000000 */
[----:B-1----:R-:W-:Y:S01]  /*0750*/  LOP3.LUT R15, R7, UR4, RZ, 0xc0, !PT ;  /* 0x00000004070f7c12 */ /* 0x002fe2000f8ec0ff */
[----:B------:R-:W-:Y:S01]  /*0760*/  STG.E desc[UR6][R4.64+0x10], R11 ;  /* 0x0000100b04007986 */ /* 0x000fe2000c101906 */
[----:B------:R-:W0:Y:S04]  /*0770*/  LDC.64 R6, c[0x0][0x388] ;  /* 0x0000e200ff067b82 */ /* 0x000e280000000a00 */
[----:B------:R-:W1:Y:S01]  /*0780*/  POPC R15, R15 ;  /* 0x0000000f000f7309 */ /* 0x000e620000000000 */
[----:B0-----:R-:W-:Y:S04]  /*0790*/  STG.E.64 desc[UR6][R4.64+0x8], R6 ;  /* 0x0000080604007986 */ /* 0x001fe8000c101b06 */
[----:B--2---:R0:W1:Y:S02]  /*07a0*/  SHFL.IDX PT, R14, R13, R14, 0x1f ;  /* 0x00001f0e0d0e7589 */ /* 0x00406400000e0000 */
[----:B0-----:R-:W-:-:S05]  /*07b0*/  IMAD.MOV.U32 R13, RZ, RZ, 0x1 ;  /* 0x00000001ff0d7424 */ /* 0x001fca00078e00ff */
[----:B------:R-:W-:Y:S01]  /*07c0*/  STG.E desc[UR6][R4.64+0x28], R13 ;  /* 0x0000280d04007986 */ /* 0x000fe2000c101906 */
[----:B-1----:R-:W-:-:S05]  /*07d0*/  IADD3 R3, PT, PT, R14, R15, RZ ;  /* 0x0000000f0e037210 */ /* 0x002fca0007ffe0ff */
[----:B------:R-:W-:Y:S01]  /*07e0*/  STG.E.64 desc[UR6][R4.64], R2 ;  /* 0x0000000204007986 */ /* 0x000fe2000c101b06 */
[----:B------:R-:W-:Y:S05]  /*07f0*/  EXIT ;  /* 0x000000000000794d */ /* 0x000fea0003800000 */
.L_x_2:
[----:B------:R-:W-:-:S00]  /*0800*/  BRA `(.L_x_2) ;  /* 0xfffffffc00fc7947 */ /* 0x000fc0000383ffff */
[----:B------:R-:W-:-:S00]  /*0810*/  NOP ;  /* 0x0000000000007918 */ /* 0x000fc00000000000 */
        /* <DEDUP_REMOVED lines=14> */
.L_x_3:


//--------------------- .nv.global.init           --------------------------
	.section	.nv.global.init,"aw",@progbits
	.align	4
.nv.global.init:
	.type		__cudart_i2opi_f,@object
	.size		__cudart_i2opi_f,(.L_0 - __cudart_i2opi_f)
__cudart_i2opi_f:
        /*0000*/ 	.byte	0x41, 0x90, 0x43, 0x3c, 0x99, 0x95, 0x62, 0xdb, 0xc0, 0xdd, 0x34, 0xf5, 0xd1, 0x57, 0x27, 0xfc
        /*0010*/ 	.byte	0x29, 0x15, 0x44, 0x4e, 0x6e, 0x83, 0xf9, 0xa2
.L_0:


//--------------------- .nv.shared.reserved.0     --------------------------
	.section	.nv.shared.reserved.0,"aw",@nobits
	.weak		__nv_reservedSMEM_offset_0_alias
	.size		__nv_reservedSMEM_offset_0_alias, 0, 64
	.other		__nv_reservedSMEM_offset_0_alias,@"STO_CUDA_RESERVED_SHARED STV_DEFAULT"
__nv_reservedSMEM_offset_0_alias:
	.zero		0
	.zero		64


//--------------------- .nv.constant0._Z4testP6DFloatPj --------------------------
	.section	.nv.constant0._Z4testP6DFloatPj,"a",@progbits
	.sectionflags	@""
	.align	4
.nv.constant0._Z4testP6DFloatPj:
	.zero		912


//--------------------- SYMBOLS --------------------------

	.type		.nv.reservedSmem.offset0,@object
	.size		.nv.reservedSmem.offset0,0x4
